	.headerflags	@"EF_CUDA_TEXMODE_UNIFIED EF_CUDA_64BIT_ADDRESS EF_CUDA_ACCELERATORS EF_CUDA_SM90 EF_CUDA_VIRTUAL_SM(EF_CUDA_SM90)"
	.elftype	@"ET_EXEC"


//--------------------- .nv.info                  --------------------------
	.section	.nv.info,"",@"SHT_CUDA_INFO"
	.align	4


	//----- nvinfo : EIATTR_REGCOUNT
	.align		4
        /*0000*/ 	.byte	0x04, 0x2f
        /*0002*/ 	.short	(.L_1 - .L_0)
	.align		4
.L_0:
        /*0004*/ 	.word	index@(triton_poi_fused_cat_31)
        /*0008*/ 	.word	0x00000020


	//----- nvinfo : EIATTR_MIN_STACK_SIZE
	.align		4
.L_1:
        /*000c*/ 	.byte	0x04, 0x12
        /*000e*/ 	.short	(.L_3 - .L_2)
	.align		4
.L_2:
        /*0010*/ 	.word	index@(triton_poi_fused_cat_31)
        /*0014*/ 	.word	0x00000000


	//----- nvinfo : EIATTR_FRAME_SIZE
	.align		4
.L_3:
        /*0018*/ 	.byte	0x04, 0x11
        /*001a*/ 	.short	(.L_5 - .L_4)
	.align		4
.L_4:
        /*001c*/ 	.word	index@(triton_poi_fused_cat_31)
        /*0020*/ 	.word	0x00000000


	//----- nvinfo : EIATTR_MIN_STACK_SIZE
	.align		4
.L_5:
        /*0024*/ 	.byte	0x04, 0x12
        /*0026*/ 	.short	(.L_7 - .L_6)
	.align		4
.L_6:
        /*0028*/ 	.word	index@(triton_poi_fused_cat_31)
        /*002c*/ 	.word	0x00000000
.L_7:


//--------------------- .nv.info.triton_poi_fused_cat_31 --------------------------
	.section	.nv.info.triton_poi_fused_cat_31,"",@"SHT_CUDA_INFO"
	.sectionflags	@""
	.align	4


	//----- nvinfo : EIATTR_CUDA_API_VERSION
	.align		4
        /*0000*/ 	.byte	0x04, 0x37
        /*0002*/ 	.short	(.L_9 - .L_8)
.L_8:
        /*0004*/ 	.word	0x0000007c


	//----- nvinfo : EIATTR_KPARAM_INFO
	.align		4
.L_9:
        /*0008*/ 	.byte	0x04, 0x17
        /*000a*/ 	.short	(.L_11 - .L_10)
.L_10:
        /*000c*/ 	.word	0x00000000
        /*0010*/ 	.short	0x0009
        /*0012*/ 	.short	0x0048
        /*0014*/ 	.byte	0x00, 0xf0, 0x11, 0x00


	//----- nvinfo : EIATTR_KPARAM_INFO
	.align		4
.L_11:
        /*0018*/ 	.byte	0x04, 0x17
        /*001a*/ 	.short	(.L_13 - .L_12)
.L_12:
        /*001c*/ 	.word	0x00000000
        /*0020*/ 	.short	0x0008
        /*0022*/ 	.short	0x0040
        /*0024*/ 	.byte	0x00, 0xf4, 0x21, 0x00


	//----- nvinfo : EIATTR_KPARAM_INFO
	.align		4
.L_13:
        /*0028*/ 	.byte	0x04, 0x17
        /*002a*/ 	.short	(.L_15 - .L_14)
.L_14:
        /*002c*/ 	.word	0x00000000
        /*0030*/ 	.short	0x0007
        /*0032*/ 	.short	0x0038
        /*0034*/ 	.byte	0x00, 0xf4, 0x21, 0x00


	//----- nvinfo : EIATTR_KPARAM_INFO
	.align		4
.L_15:
        /*0038*/ 	.byte	0x04, 0x17
        /*003a*/ 	.short	(.L_17 - .L_16)
.L_16:
        /*003c*/ 	.word	0x00000000
        /*0040*/ 	.short	0x0006
        /*0042*/ 	.short	0x0030
        /*0044*/ 	.byte	0x00, 0xf4, 0x21, 0x00


	//----- nvinfo : EIATTR_KPARAM_INFO
	.align		4
.L_17:
        /*0048*/ 	.byte	0x04, 0x17
        /*004a*/ 	.short	(.L_19 - .L_18)
.L_18:
        /*004c*/ 	.word	0x00000000
        /*0050*/ 	.short	0x0005
        /*0052*/ 	.short	0x0028
        /*0054*/ 	.byte	0x00, 0xf4, 0x21, 0x00


	//----- nvinfo : EIATTR_KPARAM_INFO
	.align		4
.L_19:
        /*0058*/ 	.byte	0x04, 0x17
        /*005a*/ 	.short	(.L_21 - .L_20)
.L_20:
        /*005c*/ 	.word	0x00000000
        /*0060*/ 	.short	0x0004
        /*0062*/ 	.short	0x0020
        /*0064*/ 	.byte	0x00, 0xf4, 0x21, 0x00


	//----- nvinfo : EIATTR_KPARAM_INFO
	.align		4
.L_21:
        /*0068*/ 	.byte	0x04, 0x17
        /*006a*/ 	.short	(.L_23 - .L_22)
.L_22:
        /*006c*/ 	.word	0x00000000
        /*0070*/ 	.short	0x0003
        /*0072*/ 	.short	0x0018
        /*0074*/ 	.byte	0x00, 0xf4, 0x21, 0x00


	//----- nvinfo : EIATTR_KPARAM_INFO
	.align		4
.L_23:
        /*0078*/ 	.byte	0x04, 0x17
        /*007a*/ 	.short	(.L_25 - .L_24)
.L_24:
        /*007c*/ 	.word	0x00000000
        /*0080*/ 	.short	0x0002
        /*0082*/ 	.short	0x0010
        /*0084*/ 	.byte	0x00, 0xf4, 0x21, 0x00


	//----- nvinfo : EIATTR_KPARAM_INFO
	.align		4
.L_25:
        /*0088*/ 	.byte	0x04, 0x17
        /*008a*/ 	.short	(.L_27 - .L_26)
.L_26:
        /*008c*/ 	.word	0x00000000
        /*0090*/ 	.short	0x0001
        /*0092*/ 	.short	0x0008
        /*0094*/ 	.byte	0x00, 0xf4, 0x21, 0x00


	//----- nvinfo : EIATTR_KPARAM_INFO
	.align		4
.L_27:
        /*0098*/ 	.byte	0x04, 0x17
        /*009a*/ 	.short	(.L_29 - .L_28)
.L_28:
        /*009c*/ 	.word	0x00000000
        /*00a0*/ 	.short	0x0000
        /*00a2*/ 	.short	0x0000
        /*00a4*/ 	.byte	0x00, 0xf4, 0x21, 0x00


	//----- nvinfo : EIATTR_SPARSE_MMA_MASK
	.align		4
.L_29:
        /*00a8*/ 	.byte	0x03, 0x50
        /*00aa*/ 	.short	0x0000


	//----- nvinfo : EIATTR_MAXREG_COUNT
	.align		4
        /*00ac*/ 	.byte	0x03, 0x1b
        /*00ae*/ 	.short	0x00ff


	//----- nvinfo : EIATTR_EXIT_INSTR_OFFSETS
	.align		4
        /*00b0*/ 	.byte	0x04, 0x1c
        /*00b2*/ 	.short	(.L_31 - .L_30)


	//   ....[0]....
.L_30:
        /*00b4*/ 	.word	0x00000930


	//----- nvinfo : EIATTR_REQNTID
	.align		4
.L_31:
        /*00b8*/ 	.byte	0x04, 0x10
        /*00ba*/ 	.short	(.L_33 - .L_32)
.L_32:
        /*00bc*/ 	.word	0x00000100
        /*00c0*/ 	.word	0x00000001
        /*00c4*/ 	.word	0x00000001


	//----- nvinfo : EIATTR_CBANK_PARAM_SIZE
	.align		4
.L_33:
        /*00c8*/ 	.byte	0x03, 0x19
        /*00ca*/ 	.short	0x004c


	//----- nvinfo : EIATTR_PARAM_CBANK
	.align		4
        /*00cc*/ 	.byte	0x04, 0x0a
        /*00ce*/ 	.short	(.L_35 - .L_34)
	.align		4
.L_34:
        /*00d0*/ 	.word	index@(.nv.constant0.triton_poi_fused_cat_31)
        /*00d4*/ 	.short	0x0210
        /*00d6*/ 	.short	0x004c


	//----- nvinfo : EIATTR_SW_WAR
	.align		4
.L_35:
        /*00d8*/ 	.byte	0x04, 0x36
        /*00da*/ 	.short	(.L_37 - .L_36)
.L_36:
        /*00dc*/ 	.word	0x00000008
.L_37:


//--------------------- .nv.callgraph             --------------------------
	.section	.nv.callgraph,"",@"SHT_CUDA_CALLGRAPH"
	.align	4
	.sectionentsize	8
	.align		4
        /*0000*/ 	.word	0x00000000
	.align		4
        /*0004*/ 	.word	0xffffffff
	.align		4
        /*0008*/ 	.word	0x00000000
	.align		4
        /*000c*/ 	.word	0xfffffffe
	.align		4
        /*0010*/ 	.word	0x00000000
	.align		4
        /*0014*/ 	.word	0xfffffffd
	.align		4
        /*0018*/ 	.word	0x00000000
	.align		4
        /*001c*/ 	.word	0xfffffffc


//--------------------- .text.triton_poi_fused_cat_31 --------------------------
	.section	.text.triton_poi_fused_cat_31,"ax",@progbits
	.align	128
        .global         triton_poi_fused_cat_31
        .type           triton_poi_fused_cat_31,@function
        .size           triton_poi_fused_cat_31,(.L_x_1 - triton_poi_fused_cat_31)
        .other          triton_poi_fused_cat_31,@"STO_CUDA_ENTRY STV_DEFAULT"
triton_poi_fused_cat_31:
.text.triton_poi_fused_cat_31:
[----:B------:R-:W-:Y:S01]  /*0000*/  LDC R1, c[0x0][0x28] ;  /* 0x00000a00ff017b82 */ /* 0x000fe20000000800 */
[----:B------:R-:W1:Y:S01]  /*0010*/  S2R R0, SR_TID.X ;  /* 0x0000000000007919 */ /* 0x000e620000002100 */
[----:B------:R-:W-:-:S06]  /*0020*/  CS2R R12, SRZ ;  /* 0x00000000000c7805 */ /* 0x000fcc000001ff00 */
[----:B------:R-:W2:Y:S01]  /*0030*/  LDC.64 R14, c[0x0][0x238] ;  /* 0x00008e00ff0e7b82 */ /* 0x000ea20000000a00 */
[----:B------:R-:W-:Y:S01]  /*0040*/  ULDC.64 UR4, c[0x0][0x208] ;  /* 0x0000820000047ab9 */ /* 0x000fe20000000a00 */
[----:B------:R-:W3:Y:S01]  /*0050*/  S2R R5, SR_CTAID.X ;  /* 0x0000000000057919 */ /* 0x000ee20000002500 */
[----:B------:R-:W-:Y:S01]  /*0060*/  ULDC.64 UR6, c[0x0][0x230] ;  /* 0x00008c0000067ab9 */ /* 0x000fe20000000a00 */
[----:B-1----:R-:W-:Y:S01]  /*0070*/  IMAD.SHL.U32 R0, R0, 0x2, RZ ;  /* 0x0000000200007824 */ /* 0x002fe200078e00ff */
[----:B---3--:R-:W-:-:S04]  /*0080*/  SHF.R.S32.HI R3, RZ, 0x16, R5 ;  /* 0x00000016ff037819 */ /* 0x008fc80000011405 */
[----:B------:R-:W-:Y:S02]  /*0090*/  LOP3.LUT R0, R0, 0x1fe, RZ, 0xc0, !PT ;  /* 0x000001fe00007812 */ /* 0x000fe400078ec0ff */
[----:B------:R-:W-:-:S03]  /*00a0*/  SGXT R3, R3, 0x1 ;  /* 0x000000010303781a */ /* 0x000fc60000000200 */
[----:B------:R-:W-:Y:S02]  /*00b0*/  IMAD R18, R5, 0x200, R0 ;  /* 0x0000020005127824 */ /* 0x000fe400078e0200 */
[----:B------:R-:W1:Y:S03]  /*00c0*/  LDC.64 R4, c[0x0][0x220] ;  /* 0x00008800ff047b82 */ /* 0x000e660000000a00 */
[-C--:B------:R-:W-:Y:S02]  /*00d0*/  LEA.HI R2, R3, R18.reuse, RZ, 0xc ;  /* 0x0000001203027211 */ /* 0x080fe400078f60ff */
[----:B------:R-:W-:Y:S02]  /*00e0*/  SHF.R.S32.HI R3, RZ, 0x1f, R18 ;  /* 0x0000001fff037819 */ /* 0x000fe40000011412 */
[----:B------:R-:W-:Y:S02]  /*00f0*/  SHF.R.S32.HI R0, RZ, 0xc, R2 ;  /* 0x0000000cff007819 */ /* 0x000fe40000011402 */
[----:B------:R-:W-:-:S02]  /*0100*/  LEA.HI R6, R3, R18, RZ, 0x6 ;  /* 0x0000001203067211 */ /* 0x000fc400078f30ff */
[----:B------:R-:W-:Y:S02]  /*0110*/  LEA.HI R7, R0, R0, RZ, 0x7 ;  /* 0x0000000000077211 */ /* 0x000fe400078f38ff */
[----:B------:R-:W-:Y:S02]  /*0120*/  SHF.R.S32.HI R19, RZ, 0x6, R6 ;  /* 0x00000006ff137819 */ /* 0x000fe40000011406 */
[----:B------:R-:W-:Y:S02]  /*0130*/  LOP3.LUT R9, R7, 0xffffff80, RZ, 0xc0, !PT ;  /* 0xffffff8007097812 */ /* 0x000fe400078ec0ff */
[----:B------:R-:W-:Y:S02]  /*0140*/  LEA.HI R7, R19, R19, RZ, 0x6 ;  /* 0x0000001313077211 */ /* 0x000fe400078f30ff */
[----:B------:R-:W-:Y:S01]  /*0150*/  LOP3.LUT R21, R6, 0xffffffc0, RZ, 0xc0, !PT ;  /* 0xffffffc006157812 */ /* 0x000fe200078ec0ff */
[----:B------:R-:W-:Y:S01]  /*0160*/  IMAD.IADD R0, R0, 0x1, -R9 ;  /* 0x0000000100007824 */ /* 0x000fe200078e0a09 */
[----:B------:R-:W-:Y:S01]  /*0170*/  LOP3.LUT R10, R7, 0xffffffc0, RZ, 0xc0, !PT ;  /* 0xffffffc0070a7812 */ /* 0x000fe200078ec0ff */
[----:B------:R-:W3:Y:S03]  /*0180*/  LDC.64 R8, c[0x0][0x228] ;  /* 0x00008a00ff087b82 */ /* 0x000ee60000000a00 */
[----:B------:R-:W-:Y:S01]  /*0190*/  ISETP.GT.AND P0, PT, R0, 0x3f, PT ;  /* 0x0000003f0000780c */ /* 0x000fe20003f04270 */
[----:B------:R-:W-:-:S04]  /*01a0*/  IMAD.IADD R19, R19, 0x1, -R10 ;  /* 0x0000000113137824 */ /* 0x000fc800078e0a0a */
[----:B-1----:R-:W-:-:S08]  /*01b0*/  IMAD.WIDE R16, R19, 0x8, R4 ;  /* 0x0000000813107825 */ /* 0x002fd000078e0204 */
[----:B------:R-:W4:Y:S01]  /*01c0*/  @P0 LDG.E.EL.64 R12, desc[UR4][R16.64] ;  /* 0x00000004100c0981 */ /* 0x000f22000c2e1b00 */
[----:B------:R-:W-:Y:S01]  /*01d0*/  IMAD.IADD R21, R18, 0x1, -R21 ;  /* 0x0000000112157824 */ /* 0x000fe200078e0a15 */
[----:B------:R-:W-:Y:S02]  /*01e0*/  CS2R R4, SRZ ;  /* 0x0000000000047805 */ /* 0x000fe4000001ff00 */
[----:B------:R-:W-:Y:S01]  /*01f0*/  CS2R R6, SRZ ;  /* 0x0000000000067805 */ /* 0x000fe2000001ff00 */
[C---:B---3--:R-:W-:Y:S01]  /*0200*/  IMAD.WIDE R22, R21.reuse, 0x8, R8 ;  /* 0x0000000815167825 */ /* 0x048fe200078e0208 */
[----:B------:R-:W-:Y:S02]  /*0210*/  CS2R R8, SRZ ;  /* 0x0000000000087805 */ /* 0x000fe4000001ff00 */
[----:B------:R-:W-:Y:S02]  /*0220*/  CS2R R10, SRZ ;  /* 0x00000000000a7805 */ /* 0x000fe4000001ff00 */
[----:B------:R1:W3:Y:S01]  /*0230*/  @P0 LDG.E.EL.128 R4, desc[UR4][R22.64] ;  /* 0x0000000416040981 */ /* 0x0002e2000c2e1d00 */
[----:B--2---:R-:W-:-:S05]  /*0240*/  IMAD.WIDE R14, R21, 0x8, R14 ;  /* 0x00000008150e7825 */ /* 0x004fca00078e020e */
[----:B------:R2:W5:Y:S01]  /*0250*/  @P0 LDG.E.EL.128 R8, desc[UR4][R14.64] ;  /* 0x000000040e080981 */ /* 0x000562000c2e1d00 */
[----:B------:R-:W-:Y:S01]  /*0260*/  LEA.HI R3, R3, R18, RZ, 0x13 ;  /* 0x0000001203037211 */ /* 0x000fe200078f98ff */
[----:B------:R-:W-:Y:S02]  /*0270*/  IMAD.MOV.U32 R26, RZ, RZ, RZ ;  /* 0x000000ffff1a7224 */ /* 0x000fe400078e00ff */
[----:B-1----:R-:W-:Y:S01]  /*0280*/  IMAD.MOV.U32 R22, RZ, RZ, RZ ;  /* 0x000000ffff167224 */ /* 0x002fe200078e00ff */
[----:B------:R-:W-:Y:S02]  /*0290*/  SHF.R.S32.HI R27, RZ, 0x13, R3 ;  /* 0x00000013ff1b7819 */ /* 0x000fe40000011403 */
[----:B----4-:R-:W-:Y:S02]  /*02a0*/  SEL R24, R13, RZ, P0 ;  /* 0x000000ff0d187207 */ /* 0x010fe40000000000 */
[----:B------:R-:W-:Y:S02]  /*02b0*/  SEL R17, R12, RZ, P0 ;  /* 0x000000ff0c117207 */ /* 0x000fe40000000000 */
[----:B------:R-:W-:-:S04]  /*02c0*/  SHF.R.U32.HI R13, RZ, 0x1a, R24 ;  /* 0x0000001aff0d7819 */ /* 0x000fc80000011618 */
[----:B------:R-:W-:-:S04]  /*02d0*/  LOP3.LUT R12, R13, 0x20, RZ, 0xc0, !PT ;  /* 0x000000200d0c7812 */ /* 0x000fc800078ec0ff */
[----:B------:R-:W-:Y:S02]  /*02e0*/  IADD3 R12, P1, R12, R17, RZ ;  /* 0x000000110c0c7210 */ /* 0x000fe40007f3e0ff */
[----:B---3--:R-:W-:Y:S02]  /*02f0*/  SEL R13, R4, RZ, P0 ;  /* 0x000000ff040d7207 */ /* 0x008fe40000000000 */
[----:B------:R-:W-:Y:S01]  /*0300*/  SEL R16, R7, RZ, P0 ;  /* 0x000000ff07107207 */ /* 0x000fe20000000000 */
[----:B------:R-:W-:Y:S01]  /*0310*/  IMAD.X R7, RZ, RZ, R24, P1 ;  /* 0x000000ffff077224 */ /* 0x000fe200008e0618 */
[----:B------:R-:W-:Y:S02]  /*0320*/  SEL R20, R5, RZ, P0 ;  /* 0x000000ff05147207 */ /* 0x000fe40000000000 */
[----:B------:R-:W-:Y:S02]  /*0330*/  SEL R5, R6, RZ, P0 ;  /* 0x000000ff06057207 */ /* 0x000fe40000000000 */
[----:B--2---:R-:W-:-:S02]  /*0340*/  LEA R14, P2, R13, UR6, 0x2 ;  /* 0x000000060d0e7c11 */ /* 0x004fc4000f8410ff */
[----:B------:R-:W-:Y:S02]  /*0350*/  SHF.R.U32.HI R15, RZ, 0x18, R16 ;  /* 0x00000018ff0f7819 */ /* 0x000fe40000011610 */
[----:B------:R-:W-:Y:S02]  /*0360*/  LEA R6, P1, R5, UR6, 0x2 ;  /* 0x0000000605067c11 */ /* 0x000fe4000f8210ff */
[C---:B------:R-:W-:Y:S01]  /*0370*/  SHF.L.U64.HI R4, R12.reuse, 0x7, R7 ;  /* 0x000000070c047819 */ /* 0x040fe20000010207 */
[----:B------:R-:W-:Y:S01]  /*0380*/  IMAD.SHL.U32 R12, R12, 0x80, RZ ;  /* 0x000000800c0c7824 */ /* 0x000fe200078e00ff */
[--C-:B------:R-:W-:Y:S02]  /*0390*/  SHF.R.U32.HI R17, RZ, 0x18, R20.reuse ;  /* 0x00000018ff117819 */ /* 0x100fe40000011614 */
[----:B------:R-:W-:Y:S02]  /*03a0*/  LOP3.LUT R15, R15, 0x80, RZ, 0xc0, !PT ;  /* 0x000000800f0f7812 */ /* 0x000fe400078ec0ff */
[----:B------:R-:W-:-:S02]  /*03b0*/  LEA.HI.X R7, R13, UR7, R20, 0x2, P2 ;  /* 0x000000070d077c11 */ /* 0x000fc400090f1414 */
[----:B-----5:R-:W-:Y:S02]  /*03c0*/  SEL R20, R9, RZ, P0 ;  /* 0x000000ff09147207 */ /* 0x020fe40000000000 */
[----:B------:R-:W-:Y:S02]  /*03d0*/  LEA.HI.X R5, R5, UR7, R16, 0x2, P1 ;  /* 0x0000000705057c11 */ /* 0x000fe400088f1410 */
[----:B------:R-:W-:Y:S02]  /*03e0*/  SEL R16, R11, RZ, P0 ;  /* 0x000000ff0b107207 */ /* 0x000fe40000000000 */
[----:B------:R-:W-:Y:S02]  /*03f0*/  IADD3 R6, P2, P1, R12, R6, R15 ;  /* 0x000000060c067210 */ /* 0x000fe4000795e00f */
[----:B------:R-:W-:Y:S02]  /*0400*/  SEL R23, R8, RZ, P0 ;  /* 0x000000ff08177207 */ /* 0x000fe40000000000 */
[----:B------:R-:W-:-:S02]  /*0410*/  SEL R11, R10, RZ, P0 ;  /* 0x000000ff0a0b7207 */ /* 0x000fc40000000000 */
[----:B------:R-:W-:Y:S02]  /*0420*/  SHF.R.U32.HI R15, RZ, 0x18, R20 ;  /* 0x00000018ff0f7819 */ /* 0x000fe40000011614 */
[----:B------:R-:W-:Y:S02]  /*0430*/  LOP3.LUT R17, R17, 0x80, RZ, 0xc0, !PT ;  /* 0x0000008011117812 */ /* 0x000fe400078ec0ff */
[----:B------:R-:W-:Y:S02]  /*0440*/  SHF.R.U32.HI R13, RZ, 0x18, R16 ;  /* 0x00000018ff0d7819 */ /* 0x000fe40000011610 */
[----:B------:R-:W-:Y:S02]  /*0450*/  LEA R8, P5, R23, UR6, 0x2 ;  /* 0x0000000617087c11 */ /* 0x000fe4000f8a10ff */
[----:B------:R-:W-:Y:S02]  /*0460*/  LEA R9, P6, R11, UR6, 0x2 ;  /* 0x000000060b097c11 */ /* 0x000fe4000f8c10ff */
[----:B------:R-:W-:-:S02]  /*0470*/  LOP3.LUT R15, R15, 0x80, RZ, 0xc0, !PT ;  /* 0x000000800f0f7812 */ /* 0x000fc400078ec0ff */
[----:B------:R-:W-:Y:S02]  /*0480*/  IADD3 R14, P4, P3, R12, R14, R17 ;  /* 0x0000000e0c0e7210 */ /* 0x000fe40007b9e011 */
[----:B------:R-:W-:Y:S02]  /*0490*/  LOP3.LUT R13, R13, 0x80, RZ, 0xc0, !PT ;  /* 0x000000800d0d7812 */ /* 0x000fe400078ec0ff */
[----:B------:R-:W-:Y:S01]  /*04a0*/  LEA.HI.X R23, R23, UR7, R20, 0x2, P5 ;  /* 0x0000000717177c11 */ /* 0x000fe2000a8f1414 */
[----:B------:R-:W-:Y:S01]  /*04b0*/  VIADD R20, R0, 0xffffffc0 ;  /* 0xffffffc000147836 */ /* 0x000fe20000000000 */
[----:B------:R-:W-:Y:S02]  /*04c0*/  LEA.HI.X R11, R11, UR7, R16, 0x2, P6 ;  /* 0x000000070b0b7c11 */ /* 0x000fe4000b0f1410 */
[----:B------:R-:W-:Y:S02]  /*04d0*/  IADD3 R8, P5, P6, R12, R8, R15 ;  /* 0x000000080c087210 */ /* 0x000fe40007ebe00f */
[----:B------:R-:W-:-:S02]  /*04e0*/  IADD3.X R15, R4, R7, RZ, P4, P3 ;  /* 0x00000007040f7210 */ /* 0x000fc400027e64ff */
[----:B------:R-:W-:Y:S02]  /*04f0*/  IADD3 R12, P3, P4, R12, R9, R13 ;  /* 0x000000090c0c7210 */ /* 0x000fe40007c7e00d */
[C---:B------:R-:W-:Y:S02]  /*0500*/  IADD3.X R7, R4.reuse, R5, RZ, P2, P1 ;  /* 0x0000000504077210 */ /* 0x040fe400017e24ff */
[C---:B------:R-:W-:Y:S02]  /*0510*/  IADD3.X R9, R4.reuse, R23, RZ, P5, P6 ;  /* 0x0000001704097210 */ /* 0x040fe40002fec4ff */
[----:B------:R-:W-:Y:S02]  /*0520*/  IADD3.X R13, R4, R11, RZ, P3, P4 ;  /* 0x0000000b040d7210 */ /* 0x000fe40001fe84ff */
[----:B------:R-:W1:Y:S01]  /*0530*/  LDC.64 R4, c[0x0][0x240] ;  /* 0x00009000ff047b82 */ /* 0x000e620000000a00 */
[----:B------:R-:W-:Y:S02]  /*0540*/  LOP3.LUT R17, R2, 0xfffff000, RZ, 0xc0, !PT ;  /* 0xfffff00002117812 */ /* 0x000fe400078ec0ff */
[----:B------:R-:W-:Y:S01]  /*0550*/  LOP3.LUT R11, R3, 0xfff80000, RZ, 0xc0, !PT ;  /* 0xfff80000030b7812 */ /* 0x000fe200078ec0ff */
[----:B------:R-:W-:Y:S01]  /*0560*/  IMAD.MOV.U32 R24, RZ, RZ, RZ ;  /* 0x000000ffff187224 */ /* 0x000fe200078e00ff */
[----:B------:R-:W-:Y:S01]  /*0570*/  ISETP.GE.AND P1, PT, R0, 0x40, PT ;  /* 0x000000400000780c */ /* 0x000fe20003f26270 */
[----:B------:R-:W-:-:S02]  /*0580*/  IMAD.IADD R16, R18, 0x1, -R17 ;  /* 0x0000000112107824 */ /* 0x000fc400078e0a11 */
[----:B------:R-:W-:Y:S01]  /*0590*/  IMAD.IADD R10, R18, 0x1, -R11 ;  /* 0x00000001120a7824 */ /* 0x000fe200078e0a0b */
[----:B------:R-:W2:Y:S01]  /*05a0*/  LDC.64 R2, c[0x0][0x218] ;  /* 0x00008600ff027b82 */ /* 0x000ea20000000a00 */
[----:B------:R-:W-:Y:S02]  /*05b0*/  IMAD.SHL.U32 R17, R20, 0x400, RZ ;  /* 0x0000040014117824 */ /* 0x000fe400078e00ff */
[----:B------:R-:W-:Y:S02]  /*05c0*/  IMAD R25, R27, 0x40000, R10 ;  /* 0x000400001b197824 */ /* 0x000fe400078e020a */
[----:B------:R-:W-:-:S03]  /*05d0*/  IMAD.WIDE R10, R17, 0x4, R14 ;  /* 0x00000004110a7825 */ /* 0x000fc600078e020e */
[----:B------:R-:W3:Y:S01]  /*05e0*/  LDC.64 R14, c[0x0][0x248] ;  /* 0x00009200ff0e7b82 */ /* 0x000ee20000000a00 */
[----:B------:R-:W-:Y:S02]  /*05f0*/  IMAD R23, R27, 0x40000, R16 ;  /* 0x000400001b177824 */ /* 0x000fe400078e0210 */
[----:B------:R-:W-:-:S04]  /*0600*/  IMAD.WIDE R6, R17, 0x4, R6 ;  /* 0x0000000411067825 */ /* 0x000fc800078e0206 */
[----:B------:R-:W-:-:S04]  /*0610*/  IMAD.WIDE R8, R17, 0x4, R8 ;  /* 0x0000000411087825 */ /* 0x000fc800078e0208 */
[----:B------:R-:W-:Y:S02]  /*0620*/  IMAD.WIDE R12, R17, 0x4, R12 ;  /* 0x00000004110c7825 */ /* 0x000fe400078e020c */
[----:B------:R-:W4:Y:S02]  /*0630*/  LDC.64 R16, c[0x0][0x210] ;  /* 0x00008400ff107b82 */ /* 0x000f240000000a00 */
[----:B------:R-:W-:Y:S02]  /*0640*/  IMAD.U32 R27, R27, 0x10000, RZ ;  /* 0x000100001b1b7824 */ /* 0x000fe400078e00ff */
[----:B------:R-:W-:Y:S02]  /*0650*/  IMAD.MOV.U32 R0, RZ, RZ, RZ ;  /* 0x000000ffff007224 */ /* 0x000fe400078e00ff */
[----:B------:R-:W-:-:S04]  /*0660*/  IMAD.WIDE R10, R27, 0x4, R10 ;  /* 0x000000041b0a7825 */ /* 0x000fc800078e020a */
[C---:B------:R-:W-:Y:S01]  /*0670*/  IMAD.WIDE R6, R27.reuse, 0x4, R6 ;  /* 0x000000041b067825 */ /* 0x040fe200078e0206 */
[----:B------:R5:W4:Y:S03]  /*0680*/  @P0 LDG.E.EL R22, desc[UR4][R10.64] ;  /* 0x000000040a160981 */ /* 0x000b26000c2e1900 */
[C---:B------:R-:W-:Y:S01]  /*0690*/  IMAD.WIDE R8, R27.reuse, 0x4, R8 ;  /* 0x000000041b087825 */ /* 0x040fe200078e0208 */
[----:B------:R2:W4:Y:S03]  /*06a0*/  @P0 LDG.E.EL R24, desc[UR4][R6.64] ;  /* 0x0000000406180981 */ /* 0x000526000c2e1900 */
[----:B------:R-:W-:Y:S01]  /*06b0*/  IMAD.WIDE R12, R27, 0x4, R12 ;  /* 0x000000041b0c7825 */ /* 0x000fe200078e020c */
[----:B------:R-:W4:Y:S03]  /*06c0*/  @P0 LDG.E.EL R0, desc[UR4][R8.64] ;  /* 0x0000000408000981 */ /* 0x000f26000c2e1900 */
[----:B------:R-:W-:Y:S01]  /*06d0*/  IMAD R23, R20, 0x1000, R23 ;  /* 0x0000100014177824 */ /* 0x000fe200078e0217 */
[----:B------:R-:W4:Y:S01]  /*06e0*/  @P0 LDG.E.EL R26, desc[UR4][R12.64] ;  /* 0x000000040c1a0981 */ /* 0x000f22000c2e1900 */
[----:B-1----:R-:W-:Y:S01]  /*06f0*/  IMAD.WIDE R4, R21, 0x4, R4 ;  /* 0x0000000415047825 */ /* 0x002fe200078e0204 */
[----:B------:R-:W-:-:S02]  /*0700*/  CS2R R20, SRZ ;  /* 0x0000000000147805 */ /* 0x000fc4000001ff00 */
[----:B-----5:R-:W-:Y:S01]  /*0710*/  CS2R R10, SRZ ;  /* 0x00000000000a7805 */ /* 0x020fe2000001ff00 */
[----:B--2---:R-:W-:-:S03]  /*0720*/  IMAD.WIDE R2, R23, 0x4, R2 ;  /* 0x0000000417027825 */ /* 0x004fc600078e0202 */
[----:B------:R1:W2:Y:S01]  /*0730*/  @P0 LDG.E.EL.64 R20, desc[UR4][R4.64] ;  /* 0x0000000404140981 */ /* 0x0002a2000c2e1b00 */
[----:B0-----:R-:W-:Y:S01]  /*0740*/  CS2R R6, SRZ ;  /* 0x0000000000067805 */ /* 0x001fe2000001ff00 */
[----:B---3--:R-:W-:Y:S02]  /*0750*/  IMAD.WIDE R14, R19, 0x4, R14 ;  /* 0x00000004130e7825 */ /* 0x008fe400078e020e */
[----:B------:R0:W3:Y:S02]  /*0760*/  @P0 LDG.E.64 R10, desc[UR4][R2.64] ;  /* 0x00000004020a0981 */ /* 0x0000e4000c1e1b00 */
[----:B----4-:R-:W-:Y:S01]  /*0770*/  IMAD.WIDE R28, R25, 0x4, R16 ;  /* 0x00000004191c7825 */ /* 0x010fe200078e0210 */
[----:B------:R-:W-:Y:S01]  /*0780*/  CS2R R16, SRZ ;  /* 0x0000000000107805 */ /* 0x000fe2000001ff00 */
[----:B------:R-:W4:Y:S01]  /*0790*/  @P0 LDG.E.EL R6, desc[UR4][R14.64] ;  /* 0x000000040e060981 */ /* 0x000f22000c2e1900 */
[----:B-1----:R-:W1:Y:S03]  /*07a0*/  LDC.64 R4, c[0x0][0x250] ;  /* 0x00009400ff047b82 */ /* 0x002e660000000a00 */
[----:B------:R-:W5:Y:S04]  /*07b0*/  @P0 LDG.E.EL R7, desc[UR4][R14.64] ;  /* 0x000000040e070981 */ /* 0x000f68000c2e1900 */
[----:B------:R-:W5:Y:S01]  /*07c0*/  @!P1 LDG.E.64 R16, desc[UR4][R28.64] ;  /* 0x000000041c109981 */ /* 0x000f62000c1e1b00 */
[----:B-1----:R-:W-:Y:S01]  /*07d0*/  IMAD.WIDE R4, R18, 0x4, R4 ;  /* 0x0000000412047825 */ /* 0x002fe200078e0204 */
[----:B------:R-:W-:-:S02]  /*07e0*/  SEL R9, R22, RZ, P0 ;  /* 0x000000ff16097207 */ /* 0x000fc40000000000 */
[----:B------:R-:W-:Y:S02]  /*07f0*/  SEL R24, R24, RZ, P0 ;  /* 0x000000ff18187207 */ /* 0x000fe40000000000 */
[----:B------:R-:W-:Y:S02]  /*0800*/  SEL R0, R0, RZ, P0 ;  /* 0x000000ff00007207 */ /* 0x000fe40000000000 */
[----:B------:R-:W-:-:S03]  /*0810*/  SEL R26, R26, RZ, P0 ;  /* 0x000000ff1a1a7207 */ /* 0x000fc60000000000 */
[----:B------:R-:W-:Y:S02]  /*0820*/  FADD R0, -R9, R0 ;  /* 0x0000000009007221 */ /* 0x000fe40000000100 */
[----:B0-----:R-:W-:Y:S01]  /*0830*/  FADD R3, -R24, R26 ;  /* 0x0000001a18037221 */ /* 0x001fe20000000100 */
[----:B--2---:R-:W-:Y:S02]  /*0840*/  SEL R20, R20, RZ, P0 ;  /* 0x000000ff14147207 */ /* 0x004fe40000000000 */
[----:B------:R-:W-:-:S03]  /*0850*/  SEL R21, R21, RZ, P0 ;  /* 0x000000ff15157207 */ /* 0x000fc60000000000 */
[----:B------:R-:W-:Y:S01]  /*0860*/  FFMA R20, R0, R20, R9 ;  /* 0x0000001400147223 */ /* 0x000fe20000000009 */
[----:B---3--:R-:W-:Y:S01]  /*0870*/  SEL R0, R11, RZ, P0 ;  /* 0x000000ff0b007207 */ /* 0x008fe20000000000 */
[----:B------:R-:W-:Y:S01]  /*0880*/  FFMA R21, R3, R21, R24 ;  /* 0x0000001503157223 */ /* 0x000fe20000000018 */
[----:B------:R-:W-:Y:S02]  /*0890*/  SEL R3, R10, RZ, P0 ;  /* 0x000000ff0a037207 */ /* 0x000fe40000000000 */
[----:B----4-:R-:W-:Y:S01]  /*08a0*/  SEL R6, R6, RZ, P0 ;  /* 0x000000ff06067207 */ /* 0x010fe20000000000 */
[----:B------:R-:W-:Y:S01]  /*08b0*/  FADD R21, -R0, R21 ;  /* 0x0000001500157221 */ /* 0x000fe20000000100 */
[----:B-----5:R-:W-:Y:S01]  /*08c0*/  SEL R7, R7, RZ, P0 ;  /* 0x000000ff07077207 */ /* 0x020fe20000000000 */
[----:B------:R-:W-:Y:S01]  /*08d0*/  FADD R20, -R3, R20 ;  /* 0x0000001403147221 */ /* 0x000fe20000000100 */
[----:B------:R-:W-:-:S03]  /*08e0*/  SEL R16, R16, RZ, !P1 ;  /* 0x000000ff10107207 */ /* 0x000fc60004800000 */
[----:B------:R-:W-:Y:S01]  /*08f0*/  @P1 FFMA R16, R20, R6, R3 ;  /* 0x0000000614101223 */ /* 0x000fe20000000003 */
[----:B------:R-:W-:Y:S01]  /*0900*/  SEL R17, R17, RZ, !P1 ;  /* 0x000000ff11117207 */ /* 0x000fe20004800000 */
[----:B------:R-:W-:-:S05]  /*0910*/  @P1 FFMA R17, R21, R7, R0 ;  /* 0x0000000715111223 */ /* 0x000fca0000000000 */
[----:B------:R-:W-:Y:S01]  /*0920*/  STG.E.64 desc[UR4][R4.64], R16 ;  /* 0x0000001004007986 */ /* 0x000fe2000c101b04 */
[----:B------:R-:W-:Y:S05]  /*0930*/  EXIT ;  /* 0x000000000000794d */ /* 0x000fea0003800000 */
.L_x_0:
[----:B------:R-:W-:-:S00]  /*0940*/  BRA `(.L_x_0) ;  /* 0xfffffffc00fc7947 */ /* 0x000fc0000383ffff */
[----:B------:R-:W-:-:S00]  /*0950*/  NOP ;  /* 0x0000000000007918 */ /* 0x000fc00000000000 */
        /* <DEDUP_REMOVED lines=10> */
.L_x_1:


//--------------------- .nv.constant0.triton_poi_fused_cat_31 --------------------------
	.section	.nv.constant0.triton_poi_fused_cat_31,"a",@progbits
	.sectionflags	@""
	.align	4
.nv.constant0.triton_poi_fused_cat_31:
	.zero		604
